//
// Generated by NVIDIA NVVM Compiler
//
// Compiler Build ID: CL-36424714
// Cuda compilation tools, release 13.0, V13.0.88
// Based on NVVM 20.0.0
//

.version 9.0
.target sm_100
.address_size 64

	// .globl	_Z10vector_addPdS_S_

.visible .entry _Z10vector_addPdS_S_(
	.param .u64 .ptr .align 1 _Z10vector_addPdS_S__param_0,
	.param .u64 .ptr .align 1 _Z10vector_addPdS_S__param_1,
	.param .u64 .ptr .align 1 _Z10vector_addPdS_S__param_2
)
{
	.reg .pred 	%p<2>;
	.reg .b32 	%r<5>;
	.reg .b64 	%rd<11>;
	.reg .b64 	%fd<4>;

	ld.param.u64 	%rd1, [_Z10vector_addPdS_S__param_0];
	ld.param.u64 	%rd2, [_Z10vector_addPdS_S__param_1];
	ld.param.u64 	%rd3, [_Z10vector_addPdS_S__param_2];
	mov.u32 	%r2, %tid.x;
	mov.u32 	%r3, %ctaid.x;
	mov.u32 	%r4, %ntid.x;
	mad.lo.s32 	%r1, %r3, %r4, %r2;
	setp.gt.s32 	%p1, %r1, 7999999;
	@%p1 bra 	$L__BB0_2;
	cvta.to.global.u64 	%rd4, %rd1;
	cvta.to.global.u64 	%rd5, %rd2;
	cvta.to.global.u64 	%rd6, %rd3;
	mul.wide.s32 	%rd7, %r1, 8;
	add.s64 	%rd8, %rd4, %rd7;
	ld.global.f64 	%fd1, [%rd8];
	add.s64 	%rd9, %rd5, %rd7;
	ld.global.f64 	%fd2, [%rd9];
	add.f64 	%fd3, %fd1, %fd2;
	add.s64 	%rd10, %rd6, %rd7;
	st.global.f64 	[%rd10], %fd3;
$L__BB0_2:
	ret;

}


// ===== COMPILED SASS (sm_100) =====

	.target	sm_100

	.elftype	@"ET_EXEC"


//--------------------- .note.nv.tkinfo           --------------------------
	.section	.note.nv.tkinfo,"",@"SHT_NOTE"
	.sectionflags	@"SHF_NOTE_NV_TKINFO"
	.tkinfo
        /*0018*/ 	.word	0x00000002
        /*0030*/ 	.string	""
        /*0030*/ 	.string	"ptxas"
        /*0030*/ 	.string	"Cuda compilation tools, release 13.0, V13.0.88"
        /*0030*/ 	.string	"Build cuda_13.0.r13.0/compiler.36424714_0"
        /*0030*/ 	.string	"-arch sm_100 -m 64 "



//--------------------- .note.nv.cuinfo           --------------------------
	.section	.note.nv.cuinfo,"",@"SHT_NOTE"
	.sectionflags	@"SHF_NOTE_NV_CUINFO"
        /*0018*/ 	.short	0x0002
        /*001a*/ 	.short	0x0064
        /*001c*/ 	.short	0x0082
	.zero		2


//--------------------- .nv.info                  --------------------------
	.section	.nv.info,"",@"SHT_CUDA_INFO"
	.align	4


	//----- nvinfo : EIATTR_REGCOUNT
	.align		4
        /*0000*/ 	.byte	0x04, 0x2f
        /*0002*/ 	.short	(.L_1 - .L_0)
	.align		4
.L_0:
        /*0004*/ 	.word	index@(_Z10vector_addPdS_S_)
        /*0008*/ 	.word	0x0000000e


	//----- nvinfo : EIATTR_FRAME_SIZE
	.align		4
.L_1:
        /*000c*/ 	.byte	0x04, 0x11
        /*000e*/ 	.short	(.L_3 - .L_2)
	.align		4
.L_2:
        /*0010*/ 	.word	index@(_Z10vector_addPdS_S_)
        /*0014*/ 	.word	0x00000000


	//----- nvinfo : EIATTR_MIN_STACK_SIZE
	.align		4
.L_3:
        /*0018*/ 	.byte	0x04, 0x12
        /*001a*/ 	.short	(.L_5 - .L_4)
	.align		4
.L_4:
        /*001c*/ 	.word	index@(_Z10vector_addPdS_S_)
        /*0020*/ 	.word	0x00000000
.L_5:


//--------------------- .nv.compat                --------------------------
	.section	.nv.compat,"",@"SHT_CUDA_COMPAT_INFO"
	.align	4
        /*0000*/ 	.byte	0x02, 0x09, 0x00, 0x00, 0x02, 0x02, 0x01, 0x00, 0x02, 0x05, 0x05, 0x00, 0x03, 0x07, 0x01, 0x01
        /*0010*/ 	.byte	0x02, 0x03, 0x00, 0x00, 0x02, 0x06, 0x01, 0x00, 0x04, 0x0b, 0x08, 0x00, 0x01, 0x00, 0x00, 0x00
        /*0020*/ 	.byte	0x00, 0x00, 0x00, 0x00


//--------------------- .nv.info._Z10vector_addPdS_S_ --------------------------
	.section	.nv.info._Z10vector_addPdS_S_,"",@"SHT_CUDA_INFO"
	.sectionflags	@""
	.align	4


	//----- nvinfo : EIATTR_CUDA_API_VERSION
	.align		4
        /*0000*/ 	.byte	0x04, 0x37
        /*0002*/ 	.short	(.L_7 - .L_6)
.L_6:
        /*0004*/ 	.word	0x00000082


	//----- nvinfo : EIATTR_KPARAM_INFO
	.align		4
.L_7:
        /*0008*/ 	.byte	0x04, 0x17
        /*000a*/ 	.short	(.L_9 - .L_8)
.L_8:
        /*000c*/ 	.word	0x00000000
        /*0010*/ 	.short	0x0002
        /*0012*/ 	.short	0x0010
        /*0014*/ 	.byte	0x00, 0xf5, 0x21, 0x00


	//----- nvinfo : EIATTR_KPARAM_INFO
	.align		4
.L_9:
        /*0018*/ 	.byte	0x04, 0x17
        /*001a*/ 	.short	(.L_11 - .L_10)
.L_10:
        /*001c*/ 	.word	0x00000000
        /*0020*/ 	.short	0x0001
        /*0022*/ 	.short	0x0008
        /*0024*/ 	.byte	0x00, 0xf5, 0x21, 0x00


	//----- nvinfo : EIATTR_KPARAM_INFO
	.align		4
.L_11:
        /*0028*/ 	.byte	0x04, 0x17
        /*002a*/ 	.short	(.L_13 - .L_12)
.L_12:
        /*002c*/ 	.word	0x00000000
        /*0030*/ 	.short	0x0000
        /*0032*/ 	.short	0x0000
        /*0034*/ 	.byte	0x00, 0xf5, 0x21, 0x00


	//----- nvinfo : EIATTR_SPARSE_MMA_MASK
	.align		4
.L_13:
        /*0038*/ 	.byte	0x03, 0x50
        /*003a*/ 	.short	0x0000


	//----- nvinfo : EIATTR_MAXREG_COUNT
	.align		4
        /*003c*/ 	.byte	0x03, 0x1b
        /*003e*/ 	.short	0x00ff


	//----- nvinfo : EIATTR_MERCURY_ISA_VERSION
	.align		4
        /*0040*/ 	.byte	0x03, 0x5f
        /*0042*/ 	.short	0x0101


	//----- nvinfo : EIATTR_VRC_CTA_INIT_COUNT
	.align		4
        /*0044*/ 	.byte	0x02, 0x4a
	.zero		1
	.zero		1


	//----- nvinfo : EIATTR_EXIT_INSTR_OFFSETS
	.align		4
        /*0048*/ 	.byte	0x04, 0x1c
        /*004a*/ 	.short	(.L_15 - .L_14)


	//   ....[0]....
.L_14:
        /*004c*/ 	.word	0x00000060


	//   ....[1]....
        /*0050*/ 	.word	0x00000120


	//----- nvinfo : EIATTR_CBANK_PARAM_SIZE
	.align		4
.L_15:
        /*0054*/ 	.byte	0x03, 0x19
        /*0056*/ 	.short	0x0018


	//----- nvinfo : EIATTR_PARAM_CBANK
	.align		4
        /*0058*/ 	.byte	0x04, 0x0a
        /*005a*/ 	.short	(.L_17 - .L_16)
	.align		4
.L_16:
        /*005c*/ 	.word	index@(.nv.constant0._Z10vector_addPdS_S_)
        /*0060*/ 	.short	0x0380
        /*0062*/ 	.short	0x0018


	//----- nvinfo : EIATTR_SW_WAR
	.align		4
.L_17:
        /*0064*/ 	.byte	0x04, 0x36
        /*0066*/ 	.short	(.L_19 - .L_18)
.L_18:
        /*0068*/ 	.word	0x00000008
.L_19:


//--------------------- .nv.callgraph             --------------------------
	.section	.nv.callgraph,"",@"SHT_CUDA_CALLGRAPH"
	.align	4
	.sectionentsize	8
	.align		4
        /*0000*/ 	.word	0x00000000
	.align		4
        /*0004*/ 	.word	0xffffffff
	.align		4
        /*0008*/ 	.word	0x00000000
	.align		4
        /*000c*/ 	.word	0xfffffffe
	.align		4
        /*0010*/ 	.word	0x00000000
	.align		4
        /*0014*/ 	.word	0xfffffffd
	.align		4
        /*0018*/ 	.word	0x00000000
	.align		4
        /*001c*/ 	.word	0xfffffffc


//--------------------- .text._Z10vector_addPdS_S_ --------------------------
	.section	.text._Z10vector_addPdS_S_,"ax",@progbits
	.align	128
        .global         _Z10vector_addPdS_S_
        .type           _Z10vector_addPdS_S_,@function
        .size           _Z10vector_addPdS_S_,(.L_x_1 - _Z10vector_addPdS_S_)
        .other          _Z10vector_addPdS_S_,@"STO_CUDA_ENTRY STV_DEFAULT"
_Z10vector_addPdS_S_:
.text._Z10vector_addPdS_S_:
[----:B------:R-:W-:Y:S01]  /*0000*/  LDC R1, c[0x0][0x37c] ;  /* 0x0000df00ff017b82 */ /* 0x000fe20000000800 */
[----:B------:R-:W0:Y:S07]  /*0010*/  S2R R11, SR_TID.X ;  /* 0x00000000000b7919 */ /* 0x000e2e0000002100 */
[----:B------:R-:W0:Y:S08]  /*0020*/  S2UR UR4, SR_CTAID.X ;  /* 0x00000000000479c3 */ /* 0x000e300000002500 */
[----:B------:R-:W0:Y:S02]  /*0030*/  LDC R0, c[0x0][0x360] ;  /* 0x0000d800ff007b82 */ /* 0x000e240000000800 */
[----:B0-----:R-:W-:-:S05]  /*0040*/  IMAD R11, R0, UR4, R11 ;  /* 0x00000004000b7c24 */ /* 0x001fca000f8e020b */
[----:B------:R-:W-:-:S13]  /*0050*/  ISETP.GT.AND P0, PT, R11, 0x7a11ff, PT ;  /* 0x007a11ff0b00780c */ /* 0x000fda0003f04270 */
[----:B------:R-:W-:Y:S05]  /*0060*/  @P0 EXIT ;  /* 0x000000000000094d */ /* 0x000fea0003800000 */
[----:B------:R-:W0:Y:S01]  /*0070*/  LDC.64 R2, c[0x0][0x380] ;  /* 0x0000e000ff027b82 */ /* 0x000e220000000a00 */
[----:B------:R-:W1:Y:S07]  /*0080*/  LDCU.64 UR4, c[0x0][0x358] ;  /* 0x00006b00ff0477ac */ /* 0x000e6e0008000a00 */
[----:B------:R-:W2:Y:S08]  /*0090*/  LDC.64 R4, c[0x0][0x388] ;  /* 0x0000e200ff047b82 */ /* 0x000eb00000000a00 */
[----:B------:R-:W3:Y:S01]  /*00a0*/  LDC.64 R8, c[0x0][0x390] ;  /* 0x0000e400ff087b82 */ /* 0x000ee20000000a00 */
[----:B0-----:R-:W-:-:S06]  /*00b0*/  IMAD.WIDE R2, R11, 0x8, R2 ;  /* 0x000000080b027825 */ /* 0x001fcc00078e0202 */
[----:B-1----:R-:W4:Y:S01]  /*00c0*/  LDG.E.64 R2, desc[UR4][R2.64] ;  /* 0x0000000402027981 */ /* 0x002f22000c1e1b00 */
[----:B--2---:R-:W-:-:S06]  /*00d0*/  IMAD.WIDE R4, R11, 0x8, R4 ;  /* 0x000000080b047825 */ /* 0x004fcc00078e0204 */
[----:B------:R-:W4:Y:S01]  /*00e0*/  LDG.E.64 R4, desc[UR4][R4.64] ;  /* 0x0000000404047981 */ /* 0x000f22000c1e1b00 */
[----:B---3--:R-:W-:Y:S01]  /*00f0*/  IMAD.WIDE R8, R11, 0x8, R8 ;  /* 0x000000080b087825 */ /* 0x008fe200078e0208 */
[----:B----4-:R-:W-:-:S07]  /*0100*/  DADD R6, R2, R4 ;  /* 0x0000000002067229 */ /* 0x010fce0000000004 */
[----:B------:R-:W-:Y:S01]  /*0110*/  STG.E.64 desc[UR4][R8.64], R6 ;  /* 0x0000000608007986 */ /* 0x000fe2000c101b04 */
[----:B------:R-:W-:Y:S05]  /*0120*/  EXIT ;  /* 0x000000000000794d */ /* 0x000fea0003800000 */
.L_x_0:
[----:B------:R-:W-:-:S00]  /*0130*/  BRA `(.L_x_0) ;  /* 0xfffffffc00fc7947 */ /* 0x000fc0000383ffff */
[----:B------:R-:W-:-:S00]  /*0140*/  NOP ;  /* 0x0000000000007918 */ /* 0x000fc00000000000 */
        /* <DEDUP_REMOVED lines=11> */
.L_x_1:


//--------------------- .nv.shared.reserved.0     --------------------------
	.section	.nv.shared.reserved.0,"aw",@nobits
	.weak		__nv_reservedSMEM_offset_0_alias
	.size		__nv_reservedSMEM_offset_0_alias, 0, 64
	.other		__nv_reservedSMEM_offset_0_alias,@"STO_CUDA_RESERVED_SHARED STV_DEFAULT"
__nv_reservedSMEM_offset_0_alias:
	.zero		0
	.zero		64


//--------------------- .nv.constant0._Z10vector_addPdS_S_ --------------------------
	.section	.nv.constant0._Z10vector_addPdS_S_,"a",@progbits
	.sectionflags	@""
	.align	4
.nv.constant0._Z10vector_addPdS_S_:
	.zero		920


//--------------------- SYMBOLS --------------------------

	.type		.nv.reservedSmem.offset0,@object
	.size		.nv.reservedSmem.offset0,0x4
